//
// Generated by NVIDIA NVVM Compiler
//
// Compiler Build ID: CL-36424714
// Cuda compilation tools, release 13.0, V13.0.88
// Based on NVVM 20.0.0
//

.version 9.0
.target sm_100
.address_size 64

	// .globl	FFT

.visible .entry FFT(
	.param .u64 .ptr .align 1 FFT_param_0,
	.param .u32 FFT_param_1
)
{
	.reg .pred 	%p<2>;
	.reg .b16 	%rs<3>;
	.reg .b32 	%r<6>;
	.reg .b64 	%rd<5>;

	ld.param.u64 	%rd1, [FFT_param_0];
	ld.param.u32 	%r2, [FFT_param_1];
	mov.u32 	%r3, %ntid.x;
	mov.u32 	%r4, %ctaid.x;
	mov.u32 	%r5, %tid.x;
	mad.lo.s32 	%r1, %r3, %r4, %r5;
	setp.ge.s32 	%p1, %r1, %r2;
	@%p1 bra 	$L__BB0_2;
	cvta.to.global.u64 	%rd2, %rd1;
	mul.wide.s32 	%rd3, %r1, 2;
	add.s64 	%rd4, %rd2, %rd3;
	ld.global.u16 	%rs1, [%rd4];
	shl.b16 	%rs2, %rs1, 1;
	st.global.u16 	[%rd4], %rs2;
$L__BB0_2:
	ret;

}


// ===== COMPILED SASS (sm_100) =====

	.target	sm_100

	.elftype	@"ET_EXEC"


//--------------------- .note.nv.tkinfo           --------------------------
	.section	.note.nv.tkinfo,"",@"SHT_NOTE"
	.sectionflags	@"SHF_NOTE_NV_TKINFO"
	.tkinfo
        /*0018*/ 	.word	0x00000002
        /*0030*/ 	.string	""
        /*0030*/ 	.string	"ptxas"
        /*0030*/ 	.string	"Cuda compilation tools, release 13.0, V13.0.88"
        /*0030*/ 	.string	"Build cuda_13.0.r13.0/compiler.36424714_0"
        /*0030*/ 	.string	"-arch sm_100 -m 64 "



//--------------------- .note.nv.cuinfo           --------------------------
	.section	.note.nv.cuinfo,"",@"SHT_NOTE"
	.sectionflags	@"SHF_NOTE_NV_CUINFO"
        /*0018*/ 	.short	0x0002
        /*001a*/ 	.short	0x0064
        /*001c*/ 	.short	0x0082
	.zero		2


//--------------------- .nv.info                  --------------------------
	.section	.nv.info,"",@"SHT_CUDA_INFO"
	.align	4


	//----- nvinfo : EIATTR_REGCOUNT
	.align		4
        /*0000*/ 	.byte	0x04, 0x2f
        /*0002*/ 	.short	(.L_1 - .L_0)
	.align		4
.L_0:
        /*0004*/ 	.word	index@(FFT)
        /*0008*/ 	.word	0x00000008


	//----- nvinfo : EIATTR_FRAME_SIZE
	.align		4
.L_1:
        /*000c*/ 	.byte	0x04, 0x11
        /*000e*/ 	.short	(.L_3 - .L_2)
	.align		4
.L_2:
        /*0010*/ 	.word	index@(FFT)
        /*0014*/ 	.word	0x00000000


	//----- nvinfo : EIATTR_MIN_STACK_SIZE
	.align		4
.L_3:
        /*0018*/ 	.byte	0x04, 0x12
        /*001a*/ 	.short	(.L_5 - .L_4)
	.align		4
.L_4:
        /*001c*/ 	.word	index@(FFT)
        /*0020*/ 	.word	0x00000000
.L_5:


//--------------------- .nv.compat                --------------------------
	.section	.nv.compat,"",@"SHT_CUDA_COMPAT_INFO"
	.align	4
        /*0000*/ 	.byte	0x02, 0x09, 0x00, 0x00, 0x02, 0x02, 0x01, 0x00, 0x02, 0x05, 0x05, 0x00, 0x03, 0x07, 0x01, 0x01
        /*0010*/ 	.byte	0x02, 0x03, 0x00, 0x00, 0x02, 0x06, 0x01, 0x00, 0x04, 0x0b, 0x08, 0x00, 0x09, 0x00, 0x00, 0x00
        /*0020*/ 	.byte	0x00, 0x00, 0x00, 0x00


//--------------------- .nv.info.FFT              --------------------------
	.section	.nv.info.FFT,"",@"SHT_CUDA_INFO"
	.sectionflags	@""
	.align	4


	//----- nvinfo : EIATTR_CUDA_API_VERSION
	.align		4
        /*0000*/ 	.byte	0x04, 0x37
        /*0002*/ 	.short	(.L_7 - .L_6)
.L_6:
        /*0004*/ 	.word	0x00000082


	//----- nvinfo : EIATTR_KPARAM_INFO
	.align		4
.L_7:
        /*0008*/ 	.byte	0x04, 0x17
        /*000a*/ 	.short	(.L_9 - .L_8)
.L_8:
        /*000c*/ 	.word	0x00000000
        /*0010*/ 	.short	0x0001
        /*0012*/ 	.short	0x0008
        /*0014*/ 	.byte	0x00, 0xf0, 0x11, 0x00


	//----- nvinfo : EIATTR_KPARAM_INFO
	.align		4
.L_9:
        /*0018*/ 	.byte	0x04, 0x17
        /*001a*/ 	.short	(.L_11 - .L_10)
.L_10:
        /*001c*/ 	.word	0x00000000
        /*0020*/ 	.short	0x0000
        /*0022*/ 	.short	0x0000
        /*0024*/ 	.byte	0x00, 0xf5, 0x21, 0x00


	//----- nvinfo : EIATTR_SPARSE_MMA_MASK
	.align		4
.L_11:
        /*0028*/ 	.byte	0x03, 0x50
        /*002a*/ 	.short	0x0000


	//----- nvinfo : EIATTR_MAXREG_COUNT
	.align		4
        /*002c*/ 	.byte	0x03, 0x1b
        /*002e*/ 	.short	0x00ff


	//----- nvinfo : EIATTR_MERCURY_ISA_VERSION
	.align		4
        /*0030*/ 	.byte	0x03, 0x5f
        /*0032*/ 	.short	0x0101


	//----- nvinfo : EIATTR_VRC_CTA_INIT_COUNT
	.align		4
        /*0034*/ 	.byte	0x02, 0x4a
	.zero		1
	.zero		1


	//----- nvinfo : EIATTR_EXIT_INSTR_OFFSETS
	.align		4
        /*0038*/ 	.byte	0x04, 0x1c
        /*003a*/ 	.short	(.L_13 - .L_12)


	//   ....[0]....
.L_12:
        /*003c*/ 	.word	0x00000070


	//   ....[1]....
        /*0040*/ 	.word	0x000000e0


	//----- nvinfo : EIATTR_CBANK_PARAM_SIZE
	.align		4
.L_13:
        /*0044*/ 	.byte	0x03, 0x19
        /*0046*/ 	.short	0x000c


	//----- nvinfo : EIATTR_PARAM_CBANK
	.align		4
        /*0048*/ 	.byte	0x04, 0x0a
        /*004a*/ 	.short	(.L_15 - .L_14)
	.align		4
.L_14:
        /*004c*/ 	.word	index@(.nv.constant0.FFT)
        /*0050*/ 	.short	0x0380
        /*0052*/ 	.short	0x000c


	//----- nvinfo : EIATTR_SW_WAR
	.align		4
.L_15:
        /*0054*/ 	.byte	0x04, 0x36
        /*0056*/ 	.short	(.L_17 - .L_16)
.L_16:
        /*0058*/ 	.word	0x00000008
.L_17:


//--------------------- .nv.callgraph             --------------------------
	.section	.nv.callgraph,"",@"SHT_CUDA_CALLGRAPH"
	.align	4
	.sectionentsize	8
	.align		4
        /*0000*/ 	.word	0x00000000
	.align		4
        /*0004*/ 	.word	0xffffffff
	.align		4
        /*0008*/ 	.word	0x00000000
	.align		4
        /*000c*/ 	.word	0xfffffffe
	.align		4
        /*0010*/ 	.word	0x00000000
	.align		4
        /*0014*/ 	.word	0xfffffffd
	.align		4
        /*0018*/ 	.word	0x00000000
	.align		4
        /*001c*/ 	.word	0xfffffffc


//--------------------- .text.FFT                 --------------------------
	.section	.text.FFT,"ax",@progbits
	.align	128
        .global         FFT
        .type           FFT,@function
        .size           FFT,(.L_x_1 - FFT)
        .other          FFT,@"STO_CUDA_ENTRY STV_DEFAULT"
FFT:
.text.FFT:
[----:B------:R-:W-:Y:S01]  /*0000*/  LDC R1, c[0x0][0x37c] ;  /* 0x0000df00ff017b82 */ /* 0x000fe20000000800 */
[----:B------:R-:W0:Y:S01]  /*0010*/  S2R R5, SR_CTAID.X ;  /* 0x0000000000057919 */ /* 0x000e220000002500 */
[----:B------:R-:W0:Y:S01]  /*0020*/  LDCU UR4, c[0x0][0x360] ;  /* 0x00006c00ff0477ac */ /* 0x000e220008000800 */
[----:B------:R-:W0:Y:S01]  /*0030*/  S2R R0, SR_TID.X ;  /* 0x0000000000007919 */ /* 0x000e220000002100 */
[----:B------:R-:W1:Y:S01]  /*0040*/  LDCU UR5, c[0x0][0x388] ;  /* 0x00007100ff0577ac */ /* 0x000e620008000800 */
[----:B0-----:R-:W-:-:S05]  /*0050*/  IMAD R5, R5, UR4, R0 ;  /* 0x0000000405057c24 */ /* 0x001fca000f8e0200 */
[----:B-1----:R-:W-:-:S13]  /*0060*/  ISETP.GE.AND P0, PT, R5, UR5, PT ;  /* 0x0000000505007c0c */ /* 0x002fda000bf06270 */
[----:B------:R-:W-:Y:S05]  /*0070*/  @P0 EXIT ;  /* 0x000000000000094d */ /* 0x000fea0003800000 */
[----:B------:R-:W0:Y:S01]  /*0080*/  LDC.64 R2, c[0x0][0x380] ;  /* 0x0000e000ff027b82 */ /* 0x000e220000000a00 */
[----:B------:R-:W1:Y:S01]  /*0090*/  LDCU.64 UR4, c[0x0][0x358] ;  /* 0x00006b00ff0477ac */ /* 0x000e620008000a00 */
[----:B0-----:R-:W-:-:S05]  /*00a0*/  IMAD.WIDE R2, R5, 0x2, R2 ;  /* 0x0000000205027825 */ /* 0x001fca00078e0202 */
[----:B-1----:R-:W2:Y:S02]  /*00b0*/  LDG.E.U16 R0, desc[UR4][R2.64] ;  /* 0x0000000402007981 */ /* 0x002ea4000c1e1500 */
[----:B--2---:R-:W-:-:S05]  /*00c0*/  SHF.L.U32 R5, R0, 0x1, RZ ;  /* 0x0000000100057819 */ /* 0x004fca00000006ff */
[----:B------:R-:W-:Y:S01]  /*00d0*/  STG.E.U16 desc[UR4][R2.64], R5 ;  /* 0x0000000502007986 */ /* 0x000fe2000c101504 */
[----:B------:R-:W-:Y:S05]  /*00e0*/  EXIT ;  /* 0x000000000000794d */ /* 0x000fea0003800000 */
.L_x_0:
[----:B------:R-:W-:-:S00]  /*00f0*/  BRA `(.L_x_0) ;  /* 0xfffffffc00fc7947 */ /* 0x000fc0000383ffff */
[----:B------:R-:W-:-:S00]  /*0100*/  NOP ;  /* 0x0000000000007918 */ /* 0x000fc00000000000 */
[----:B------:R-:W-:-:S00]  /*0110*/  NOP ;  /* 0x0000000000007918 */ /* 0x000fc00000000000 */
[----:B------:R-:W-:-:S00]  /*0120*/  NOP ;  /* 0x0000000000007918 */ /* 0x000fc00000000000 */
[----:B------:R-:W-:-:S00]  /*0130*/  NOP ;  /* 0x0000000000007918 */ /* 0x000fc00000000000 */
[----:B------:R-:W-:-:S00]  /*0140*/  NOP ;  /* 0x0000000000007918 */ /* 0x000fc00000000000 */
[----:B------:R-:W-:-:S00]  /*0150*/  NOP ;  /* 0x0000000000007918 */ /* 0x000fc00000000000 */
[----:B------:R-:W-:-:S00]  /*0160*/  NOP ;  /* 0x0000000000007918 */ /* 0x000fc00000000000 */
[----:B------:R-:W-:-:S00]  /*0170*/  NOP ;  /* 0x0000000000007918 */ /* 0x000fc00000000000 */
.L_x_1:


//--------------------- .nv.shared.reserved.0     --------------------------
	.section	.nv.shared.reserved.0,"aw",@nobits
	.weak		__nv_reservedSMEM_offset_0_alias
	.size		__nv_reservedSMEM_offset_0_alias, 0, 64
	.other		__nv_reservedSMEM_offset_0_alias,@"STO_CUDA_RESERVED_SHARED STV_DEFAULT"
__nv_reservedSMEM_offset_0_alias:
	.zero		0
	.zero		64


//--------------------- .nv.constant0.FFT         --------------------------
	.section	.nv.constant0.FFT,"a",@progbits
	.sectionflags	@""
	.align	4
.nv.constant0.FFT:
	.zero		908


//--------------------- SYMBOLS --------------------------

	.type		.nv.reservedSmem.offset0,@object
	.size		.nv.reservedSmem.offset0,0x4
